//
// Generated by NVIDIA NVVM Compiler
//
// Compiler Build ID: CL-36424714
// Cuda compilation tools, release 13.0, V13.0.88
// Based on NVVM 20.0.0
//

.version 9.0
.target sm_100
.address_size 64


.func  (.param .b32 func_retval0) funcDouble(
	.param .b32 funcDouble_param_0
)
{
	.reg .b32 	%r<3>;

	ld.param.u32 	%r1, [funcDouble_param_0];
	shl.b32 	%r2, %r1, 1;
	st.param.b32 	[func_retval0], %r2;
	ret;

}
.func  (.param .b32 func_retval0) funcTriple(
	.param .b32 funcTriple_param_0
)
{
	.reg .b32 	%r<3>;

	ld.param.u32 	%r1, [funcTriple_param_0];
	mul.lo.s32 	%r2, %r1, 3;
	st.param.b32 	[func_retval0], %r2;
	ret;

}
.func  (.param .b32 func_retval0) funcQuadruple(
	.param .b32 funcQuadruple_param_0
)
{
	.reg .b32 	%r<3>;

	ld.param.u32 	%r1, [funcQuadruple_param_0];
	shl.b32 	%r2, %r1, 2;
	st.param.b32 	[func_retval0], %r2;
	ret;

}
.func  (.param .b32 func_retval0) funcPentuple(
	.param .b32 funcPentuple_param_0
)
{
	.reg .b32 	%r<3>;

	ld.param.u32 	%r1, [funcPentuple_param_0];
	mul.lo.s32 	%r2, %r1, 5;
	st.param.b32 	[func_retval0], %r2;
	ret;

}
	// .globl	kernelEntry
.visible .entry kernelEntry(
	.param .u64 .ptr .align 1 kernelEntry_param_0,
	.param .u32 kernelEntry_param_1
)
{
	.reg .pred 	%p<4>;
	.reg .b32 	%r<10>;
	.reg .b64 	%rd<11>;

	ld.param.u64 	%rd2, [kernelEntry_param_0];
	ld.param.u32 	%r3, [kernelEntry_param_1];
	mov.u32 	%r4, %tid.x;
	mov.u32 	%r5, %ntid.x;
	mov.u32 	%r6, %ctaid.x;
	mad.lo.s32 	%r1, %r5, %r6, %r4;
	add.s32 	%r7, %r3, %r1;
	and.b32  	%r2, %r7, 3;
	mov.u64 	%rd10, funcDouble;
	setp.gt.s32 	%p1, %r2, 1;
	@%p1 bra 	$L__BB4_3;
	setp.eq.s32 	%p3, %r2, 0;
	@%p3 bra 	$L__BB4_6;
	mov.u64 	%rd10, funcTriple;
	bra.uni 	$L__BB4_6;
$L__BB4_3:
	setp.eq.s32 	%p2, %r2, 2;
	@%p2 bra 	$L__BB4_5;
	mov.u64 	%rd10, funcPentuple;
	bra.uni 	$L__BB4_6;
$L__BB4_5:
	mov.u64 	%rd10, funcQuadruple;
$L__BB4_6:
	cvta.to.global.u64 	%rd7, %rd2;
	{ // callseq 0, 0
	.param .b32 param0;
	st.param.b32 	[param0], %r1;
	.param .b32 retval0;
	prototype_0 : .callprototype (.param .b32 _) _ (.param .b32 _);
	call (retval0), 
	%rd10, 
	(
	param0
	)
	, prototype_0;
	ld.param.b32 	%r8, [retval0];
	} // callseq 0
	mul.wide.s32 	%rd8, %r1, 4;
	add.s64 	%rd9, %rd7, %rd8;
	st.global.u32 	[%rd9], %r8;
	ret;

}


// ===== COMPILED SASS (sm_100) =====

	.target	sm_100

	.elftype	@"ET_EXEC"


//--------------------- .note.nv.tkinfo           --------------------------
	.section	.note.nv.tkinfo,"",@"SHT_NOTE"
	.sectionflags	@"SHF_NOTE_NV_TKINFO"
	.tkinfo
        /*0018*/ 	.word	0x00000002
        /*0030*/ 	.string	""
        /*0030*/ 	.string	"ptxas"
        /*0030*/ 	.string	"Cuda compilation tools, release 13.0, V13.0.88"
        /*0030*/ 	.string	"Build cuda_13.0.r13.0/compiler.36424714_0"
        /*0030*/ 	.string	"-arch sm_100 -m 64 "



//--------------------- .note.nv.cuinfo           --------------------------
	.section	.note.nv.cuinfo,"",@"SHT_NOTE"
	.sectionflags	@"SHF_NOTE_NV_CUINFO"
        /*0018*/ 	.short	0x0002
        /*001a*/ 	.short	0x0064
        /*001c*/ 	.short	0x0082
	.zero		2


//--------------------- .nv.info                  --------------------------
	.section	.nv.info,"",@"SHT_CUDA_INFO"
	.align	4


	//----- nvinfo : EIATTR_REGCOUNT
	.align		4
        /*0000*/ 	.byte	0x04, 0x2f
        /*0002*/ 	.short	(.L_1 - .L_0)
	.align		4
.L_0:
        /*0004*/ 	.word	index@(kernelEntry)
        /*0008*/ 	.word	0x00000018


	//----- nvinfo : EIATTR_FRAME_SIZE
	.align		4
.L_1:
        /*000c*/ 	.byte	0x04, 0x11
        /*000e*/ 	.short	(.L_3 - .L_2)
	.align		4
.L_2:
        /*0010*/ 	.word	index@($kernelEntry$funcTriple)
        /*0014*/ 	.word	0x00000000


	//----- nvinfo : EIATTR_FRAME_SIZE
	.align		4
.L_3:
        /*0018*/ 	.byte	0x04, 0x11
        /*001a*/ 	.short	(.L_5 - .L_4)
	.align		4
.L_4:
        /*001c*/ 	.word	index@($kernelEntry$funcQuadruple)
        /*0020*/ 	.word	0x00000000


	//----- nvinfo : EIATTR_FRAME_SIZE
	.align		4
.L_5:
        /*0024*/ 	.byte	0x04, 0x11
        /*0026*/ 	.short	(.L_7 - .L_6)
	.align		4
.L_6:
        /*0028*/ 	.word	index@($kernelEntry$funcPentuple)
        /*002c*/ 	.word	0x00000000


	//----- nvinfo : EIATTR_FRAME_SIZE
	.align		4
.L_7:
        /*0030*/ 	.byte	0x04, 0x11
        /*0032*/ 	.short	(.L_9 - .L_8)
	.align		4
.L_8:
        /*0034*/ 	.word	index@($kernelEntry$funcDouble)
        /*0038*/ 	.word	0x00000000


	//----- nvinfo : EIATTR_FRAME_SIZE
	.align		4
.L_9:
        /*003c*/ 	.byte	0x04, 0x11
        /*003e*/ 	.short	(.L_11 - .L_10)
	.align		4
.L_10:
        /*0040*/ 	.word	index@(kernelEntry)
        /*0044*/ 	.word	0x00000000


	//----- nvinfo : EIATTR_MIN_STACK_SIZE
	.align		4
.L_11:
        /*0048*/ 	.byte	0x04, 0x12
        /*004a*/ 	.short	(.L_13 - .L_12)
	.align		4
.L_12:
        /*004c*/ 	.word	index@(kernelEntry)
        /*0050*/ 	.word	0x00000000
.L_13:


//--------------------- .nv.compat                --------------------------
	.section	.nv.compat,"",@"SHT_CUDA_COMPAT_INFO"
	.align	4
        /*0000*/ 	.byte	0x02, 0x09, 0x00, 0x00, 0x02, 0x02, 0x01, 0x00, 0x02, 0x05, 0x05, 0x00, 0x03, 0x07, 0x01, 0x01
        /*0010*/ 	.byte	0x02, 0x03, 0x00, 0x00, 0x02, 0x06, 0x01, 0x00, 0x04, 0x0b, 0x08, 0x00, 0x09, 0x00, 0x00, 0x00
        /*0020*/ 	.byte	0x00, 0x00, 0x00, 0x00


//--------------------- .nv.info.kernelEntry      --------------------------
	.section	.nv.info.kernelEntry,"",@"SHT_CUDA_INFO"
	.sectionflags	@""
	.align	4


	//----- nvinfo : EIATTR_CUDA_API_VERSION
	.align		4
        /*0000*/ 	.byte	0x04, 0x37
        /*0002*/ 	.short	(.L_15 - .L_14)
.L_14:
        /*0004*/ 	.word	0x00000082


	//----- nvinfo : EIATTR_KPARAM_INFO
	.align		4
.L_15:
        /*0008*/ 	.byte	0x04, 0x17
        /*000a*/ 	.short	(.L_17 - .L_16)
.L_16:
        /*000c*/ 	.word	0x00000000
        /*0010*/ 	.short	0x0001
        /*0012*/ 	.short	0x0008
        /*0014*/ 	.byte	0x00, 0xf0, 0x11, 0x00


	//----- nvinfo : EIATTR_KPARAM_INFO
	.align		4
.L_17:
        /*0018*/ 	.byte	0x04, 0x17
        /*001a*/ 	.short	(.L_19 - .L_18)
.L_18:
        /*001c*/ 	.word	0x00000000
        /*0020*/ 	.short	0x0000
        /*0022*/ 	.short	0x0000
        /*0024*/ 	.byte	0x00, 0xf5, 0x21, 0x00


	//----- nvinfo : EIATTR_SPARSE_MMA_MASK
	.align		4
.L_19:
        /*0028*/ 	.byte	0x03, 0x50
        /*002a*/ 	.short	0x0000


	//----- nvinfo : EIATTR_MAXREG_COUNT
	.align		4
        /*002c*/ 	.byte	0x03, 0x1b
        /*002e*/ 	.short	0x00ff


	//----- nvinfo : EIATTR_MERCURY_ISA_VERSION
	.align		4
        /*0030*/ 	.byte	0x03, 0x5f
        /*0032*/ 	.short	0x0101


	//----- nvinfo : EIATTR_VRC_CTA_INIT_COUNT
	.align		4
        /*0034*/ 	.byte	0x02, 0x4a
	.zero		1
	.zero		1


	//----- nvinfo : EIATTR_EXIT_INSTR_OFFSETS
	.align		4
        /*0038*/ 	.byte	0x04, 0x1c
        /*003a*/ 	.short	(.L_21 - .L_20)


	//   ....[0]....
.L_20:
        /*003c*/ 	.word	0x00000270


	//----- nvinfo : EIATTR_CRS_STACK_SIZE
	.align		4
.L_21:
        /*0040*/ 	.byte	0x04, 0x1e
        /*0042*/ 	.short	(.L_23 - .L_22)
.L_22:
        /*0044*/ 	.word	0x00000000


	//----- nvinfo : EIATTR_CBANK_PARAM_SIZE
	.align		4
.L_23:
        /*0048*/ 	.byte	0x03, 0x19
        /*004a*/ 	.short	0x000c


	//----- nvinfo : EIATTR_PARAM_CBANK
	.align		4
        /*004c*/ 	.byte	0x04, 0x0a
        /*004e*/ 	.short	(.L_25 - .L_24)
	.align		4
.L_24:
        /*0050*/ 	.word	index@(.nv.constant0.kernelEntry)
        /*0054*/ 	.short	0x0380
        /*0056*/ 	.short	0x000c


	//----- nvinfo : EIATTR_SW_WAR
	.align		4
.L_25:
        /*0058*/ 	.byte	0x04, 0x36
        /*005a*/ 	.short	(.L_27 - .L_26)
.L_26:
        /*005c*/ 	.word	0x00000008
.L_27:


//--------------------- .nv.callgraph             --------------------------
	.section	.nv.callgraph,"",@"SHT_CUDA_CALLGRAPH"
	.align	4
	.sectionentsize	8
	.align		4
        /*0000*/ 	.word	0x00000000
	.align		4
        /*0004*/ 	.word	0xffffffff
	.align		4
        /*0008*/ 	.word	0x00000000
	.align		4
        /*000c*/ 	.word	0xfffffffe
	.align		4
        /*0010*/ 	.word	0x00000000
	.align		4
        /*0014*/ 	.word	0xfffffffd
	.align		4
        /*0018*/ 	.word	0x00000000
	.align		4
        /*001c*/ 	.word	0xfffffffc


//--------------------- .text.kernelEntry         --------------------------
	.section	.text.kernelEntry,"ax",@progbits
	.align	128
        .global         kernelEntry
        .type           kernelEntry,@function
        .size           kernelEntry,(.L_x_8 - kernelEntry)
        .other          kernelEntry,@"STO_CUDA_ENTRY STV_DEFAULT"
kernelEntry:
.text.kernelEntry:
[----:B------:R-:W-:Y:S01]  /*0000*/  LDC R1, c[0x0][0x37c] ;  /* 0x0000df00ff017b82 */ /* 0x000fe20000000800 */
[----:B------:R-:W0:Y:S01]  /*0010*/  S2R R2, SR_TID.X ;  /* 0x0000000000027919 */ /* 0x000e220000002100 */
[----:B------:R-:W0:Y:S01]  /*0020*/  LDCU UR4, c[0x0][0x360] ;  /* 0x00006c00ff0477ac */ /* 0x000e220008000800 */
[----:B------:R-:W-:Y:S01]  /*0030*/  BSSY.RECONVERGENT B0, `(.L_x_0) ;  /* 0x0000019000007945 */ /* 0x000fe20003800200 */
[----:B------:R-:W0:Y:S01]  /*0040*/  S2R R3, SR_CTAID.X ;  /* 0x0000000000037919 */ /* 0x000e220000002500 */
[----:B------:R-:W1:Y:S01]  /*0050*/  LDCU UR5, c[0x0][0x388] ;  /* 0x00007100ff0577ac */ /* 0x000e620008000800 */
[----:B0-----:R-:W-:Y:S01]  /*0060*/  IMAD R2, R3, UR4, R2 ;  /* 0x0000000403027c24 */ /* 0x001fe2000f8e0202 */
[----:B------:R-:W-:-:S03]  /*0070*/  UMOV UR4, 0x280 ;  /* 0x0000028000047882 */ /* 0x000fc60000000000 */
[----:B-1----:R-:W-:Y:S01]  /*0080*/  VIADD R0, R2, UR5 ;  /* 0x0000000502007c36 */ /* 0x002fe20008000000 */
[----:B------:R-:W-:-:S04]  /*0090*/  UMOV UR5, URZ ;  /* 0x000000ff00057c82 */ /* 0x000fc80008000000 */
[----:B------:R-:W-:-:S04]  /*00a0*/  LOP3.LUT R0, R0, 0x3, RZ, 0xc0, !PT ;  /* 0x0000000300007812 */ /* 0x000fc800078ec0ff */
[----:B------:R-:W-:-:S13]  /*00b0*/  ISETP.GT.AND P0, PT, R0, 0x1, PT ;  /* 0x000000010000780c */ /* 0x000fda0003f04270 */
[----:B------:R-:W-:Y:S05]  /*00c0*/  @P0 BRA `(.L_x_1) ;  /* 0x0000000000240947 */ /* 0x000fea0003800000 */
[----:B------:R-:W-:Y:S01]  /*00d0*/  ISETP.NE.AND P0, PT, R0, RZ, PT ;  /* 0x000000ff0000720c */ /* 0x000fe20003f05270 */
[----:B------:R-:W-:Y:S01]  /*00e0*/  IMAD.U32 R6, RZ, RZ, UR4 ;  /* 0x00000004ff067e24 */ /* 0x000fe2000f8e00ff */
[----:B------:R-:W-:-:S11]  /*00f0*/  MOV R7, UR5 ;  /* 0x0000000500077c02 */ /* 0x000fd60008000f00 */
[----:B------:R-:W-:Y:S05]  /*0100*/  @!P0 BRA `(.L_x_2) ;  /* 0x00000000002c8947 */ /* 0x000fea0003800000 */
[----:B------:R-:W-:Y:S01]  /*0110*/  UMOV UR6, 0x2e0 ;  /* 0x000002e000067882 */ /* 0x000fe20000000000 */
[----:B------:R-:W-:Y:S01]  /*0120*/  UMOV UR7, URZ ;  /* 0x000000ff00077c82 */ /* 0x000fe20008000000 */
[----:B------:R-:W-:Y:S01]  /*0130*/  IMAD.U32 R6, RZ, RZ, UR6 ;  /* 0x00000006ff067e24 */ /* 0x000fe2000f8e00ff */
[----:B------:R-:W-:Y:S01]  /*0140*/  MOV R7, UR7 ;  /* 0x0000000700077c02 */ /* 0x000fe20008000f00 */
[----:B------:R-:W-:Y:S06]  /*0150*/  BRA `(.L_x_2) ;  /* 0x0000000000187947 */ /* 0x000fec0003800000 */
.L_x_1:
[----:B------:R-:W-:-:S13]  /*0160*/  ISETP.NE.AND P0, PT, R0, 0x2, PT ;  /* 0x000000020000780c */ /* 0x000fda0003f05270 */
[----:B------:R-:W-:Y:S01]  /*0170*/  @!P0 MOV R0, 0x2c0 ;  /* 0x000002c000008802 */ /* 0x000fe20000000f00 */
[----:B------:R-:W-:Y:S01]  /*0180*/  @P0 IMAD.MOV.U32 R7, RZ, RZ, RZ ;  /* 0x000000ffff070224 */ /* 0x000fe200078e00ff */
[----:B------:R-:W-:Y:S01]  /*0190*/  @P0 MOV R6, 0x2a0 ;  /* 0x000002a000060802 */ /* 0x000fe20000000f00 */
[----:B------:R-:W-:Y:S01]  /*01a0*/  @!P0 IMAD.MOV.U32 R7, RZ, RZ, RZ ;  /* 0x000000ffff078224 */ /* 0x000fe200078e00ff */
[----:B------:R-:W-:-:S07]  /*01b0*/  @!P0 MOV R6, R0 ;  /* 0x0000000000068202 */ /* 0x000fce0000000f00 */
.L_x_2:
[----:B------:R-:W-:Y:S05]  /*01c0*/  BSYNC.RECONVERGENT B0 ;  /* 0x0000000000007941 */ /* 0x000fea0003800200 */
.L_x_0:
[----:B------:R-:W-:Y:S01]  /*01d0*/  BSSY.RECONVERGENT B6, `(.L_x_3) ;  /* 0x0000006000067945 */ /* 0x000fe20003800200 */
[----:B------:R-:W-:Y:S01]  /*01e0*/  MOV R4, R2 ;  /* 0x0000000200047202 */ /* 0x000fe20000000f00 */
[----:B------:R-:W-:Y:S01]  /*01f0*/  IMAD.MOV.U32 R21, RZ, RZ, 0x0 ;  /* 0x00000000ff157424 */ /* 0x000fe200078e00ff */
[----:B------:R-:W-:Y:S01]  /*0200*/  MOV R20, 0x230 ;  /* 0x0000023000147802 */ /* 0x000fe20000000f00 */
[----:B------:R-:W0:Y:S06]  /*0210*/  LDCU.64 UR36, c[0x0][0x358] ;  /* 0x00006b00ff2477ac */ /* 0x000e2c0008000a00 */
[----:B0-----:R-:W-:Y:S05]  /*0220*/  CALL.REL.NOINC R6 `(kernelEntry) ;  /* 0xfffffffc06747344 */ /* 0x001fea0003c3ffff */
[----:B------:R-:W-:Y:S05]  /*0230*/  BSYNC.RECONVERGENT B6 ;  /* 0x0000000000067941 */ /* 0x000fea0003800200 */
.L_x_3:
[----:B------:R-:W0:Y:S02]  /*0240*/  LDC.64 R6, c[0x0][0x380] ;  /* 0x0000e000ff067b82 */ /* 0x000e240000000a00 */
[----:B0-----:R-:W-:-:S05]  /*0250*/  IMAD.WIDE R2, R2, 0x4, R6 ;  /* 0x0000000402027825 */ /* 0x001fca00078e0206 */
[----:B------:R-:W-:Y:S01]  /*0260*/  STG.E desc[UR36][R2.64], R4 ;  /* 0x0000000402007986 */ /* 0x000fe2000c101924 */
[----:B------:R-:W-:Y:S05]  /*0270*/  EXIT ;  /* 0x000000000000794d */ /* 0x000fea0003800000 */
        .type           $kernelEntry$funcDouble,@function
        .size           $kernelEntry$funcDouble,($kernelEntry$funcPentuple - $kernelEntry$funcDouble)
$kernelEntry$funcDouble:
[----:B------:R-:W-:Y:S01]  /*0280*/  SHF.L.U32 R4, R4, 0x1, RZ ;  /* 0x0000000104047819 */ /* 0x000fe200000006ff */
[----:B------:R-:W-:Y:S06]  /*0290*/  RET.REL.NODEC R20 `(kernelEntry) ;  /* 0xfffffffc14587950 */ /* 0x000fec0003c3ffff */
        .type           $kernelEntry$funcPentuple,@function
        .size           $kernelEntry$funcPentuple,($kernelEntry$funcQuadruple - $kernelEntry$funcPentuple)
$kernelEntry$funcPentuple:
[----:B------:R-:W-:Y:S01]  /*02a0*/  IMAD R4, R4, 0x5, RZ ;  /* 0x0000000504047824 */ /* 0x000fe200078e02ff */
[----:B------:R-:W-:Y:S06]  /*02b0*/  RET.REL.NODEC R20 `(kernelEntry) ;  /* 0xfffffffc14507950 */ /* 0x000fec0003c3ffff */
        .type           $kernelEntry$funcQuadruple,@function
        .size           $kernelEntry$funcQuadruple,($kernelEntry$funcTriple - $kernelEntry$funcQuadruple)
$kernelEntry$funcQuadruple:
[----:B------:R-:W-:Y:S01]  /*02c0*/  IMAD.SHL.U32 R4, R4, 0x4, RZ ;  /* 0x0000000404047824 */ /* 0x000fe200078e00ff */
[----:B------:R-:W-:Y:S06]  /*02d0*/  RET.REL.NODEC R20 `(kernelEntry) ;  /* 0xfffffffc14487950 */ /* 0x000fec0003c3ffff */
        .type           $kernelEntry$funcTriple,@function
        .size           $kernelEntry$funcTriple,(.L_x_8 - $kernelEntry$funcTriple)
$kernelEntry$funcTriple:
[----:B------:R-:W-:Y:S01]  /*02e0*/  IMAD R4, R4, 0x3, RZ ;  /* 0x0000000304047824 */ /* 0x000fe200078e02ff */
[----:B------:R-:W-:Y:S06]  /*02f0*/  RET.REL.NODEC R20 `(kernelEntry) ;  /* 0xfffffffc14407950 */ /* 0x000fec0003c3ffff */
.L_x_4:
[----:B------:R-:W-:-:S00]  /*0300*/  BRA `(.L_x_4) ;  /* 0xfffffffc00fc7947 */ /* 0x000fc0000383ffff */
[----:B------:R-:W-:-:S00]  /*0310*/  NOP ;  /* 0x0000000000007918 */ /* 0x000fc00000000000 */
        /* <DEDUP_REMOVED lines=14> */
.L_x_8:


//--------------------- .nv.shared.reserved.0     --------------------------
	.section	.nv.shared.reserved.0,"aw",@nobits
	.weak		__nv_reservedSMEM_offset_0_alias
	.size		__nv_reservedSMEM_offset_0_alias, 0, 64
	.other		__nv_reservedSMEM_offset_0_alias,@"STO_CUDA_RESERVED_SHARED STV_DEFAULT"
__nv_reservedSMEM_offset_0_alias:
	.zero		0
	.zero		64


//--------------------- .nv.constant0.kernelEntry --------------------------
	.section	.nv.constant0.kernelEntry,"a",@progbits
	.sectionflags	@""
	.align	4
.nv.constant0.kernelEntry:
	.zero		908


//--------------------- SYMBOLS --------------------------

	.type		.nv.reservedSmem.offset0,@object
	.size		.nv.reservedSmem.offset0,0x4
